//
// Generated by NVIDIA NVVM Compiler
//
// Compiler Build ID: CL-36424714
// Cuda compilation tools, release 13.0, V13.0.88
// Based on NVVM 20.0.0
//

.version 9.0
.target sm_100
.address_size 64

	// .globl	_Z34LIF_hard_reset_forward_cuda_kernelPKfS0_PfS1_ffiff

.visible .entry _Z34LIF_hard_reset_forward_cuda_kernelPKfS0_PfS1_ffiff(
	.param .u64 .ptr .align 1 _Z34LIF_hard_reset_forward_cuda_kernelPKfS0_PfS1_ffiff_param_0,
	.param .u64 .ptr .align 1 _Z34LIF_hard_reset_forward_cuda_kernelPKfS0_PfS1_ffiff_param_1,
	.param .u64 .ptr .align 1 _Z34LIF_hard_reset_forward_cuda_kernelPKfS0_PfS1_ffiff_param_2,
	.param .u64 .ptr .align 1 _Z34LIF_hard_reset_forward_cuda_kernelPKfS0_PfS1_ffiff_param_3,
	.param .f32 _Z34LIF_hard_reset_forward_cuda_kernelPKfS0_PfS1_ffiff_param_4,
	.param .f32 _Z34LIF_hard_reset_forward_cuda_kernelPKfS0_PfS1_ffiff_param_5,
	.param .u32 _Z34LIF_hard_reset_forward_cuda_kernelPKfS0_PfS1_ffiff_param_6,
	.param .f32 _Z34LIF_hard_reset_forward_cuda_kernelPKfS0_PfS1_ffiff_param_7,
	.param .f32 _Z34LIF_hard_reset_forward_cuda_kernelPKfS0_PfS1_ffiff_param_8
)
{
	.reg .pred 	%p<3>;
	.reg .b32 	%r<8>;
	.reg .b32 	%f<10>;
	.reg .b64 	%rd<18>;

	ld.param.u64 	%rd3, [_Z34LIF_hard_reset_forward_cuda_kernelPKfS0_PfS1_ffiff_param_0];
	ld.param.u64 	%rd4, [_Z34LIF_hard_reset_forward_cuda_kernelPKfS0_PfS1_ffiff_param_1];
	ld.param.u64 	%rd5, [_Z34LIF_hard_reset_forward_cuda_kernelPKfS0_PfS1_ffiff_param_2];
	ld.param.u64 	%rd6, [_Z34LIF_hard_reset_forward_cuda_kernelPKfS0_PfS1_ffiff_param_3];
	ld.param.f32 	%f2, [_Z34LIF_hard_reset_forward_cuda_kernelPKfS0_PfS1_ffiff_param_4];
	ld.param.f32 	%f3, [_Z34LIF_hard_reset_forward_cuda_kernelPKfS0_PfS1_ffiff_param_5];
	ld.param.u32 	%r2, [_Z34LIF_hard_reset_forward_cuda_kernelPKfS0_PfS1_ffiff_param_6];
	ld.param.f32 	%f4, [_Z34LIF_hard_reset_forward_cuda_kernelPKfS0_PfS1_ffiff_param_7];
	ld.param.f32 	%f5, [_Z34LIF_hard_reset_forward_cuda_kernelPKfS0_PfS1_ffiff_param_8];
	cvta.to.global.u64 	%rd1, %rd6;
	cvta.to.global.u64 	%rd2, %rd5;
	mov.u32 	%r3, %ctaid.x;
	mov.u32 	%r4, %ntid.x;
	mov.u32 	%r5, %tid.x;
	mad.lo.s32 	%r1, %r3, %r4, %r5;
	setp.ge.s32 	%p1, %r1, %r2;
	@%p1 bra 	$L__BB0_4;
	cvta.to.global.u64 	%rd7, %rd4;
	cvta.to.global.u64 	%rd8, %rd3;
	mul.wide.s32 	%rd9, %r1, 4;
	add.s64 	%rd10, %rd7, %rd9;
	ld.global.nc.f32 	%f6, [%rd10];
	add.s64 	%rd11, %rd8, %rd9;
	ld.global.nc.f32 	%f7, [%rd11];
	add.f32 	%f8, %f3, %f7;
	mul.f32 	%f9, %f4, %f8;
	fma.rn.f32 	%f1, %f5, %f6, %f9;
	setp.ltu.f32 	%p2, %f1, %f2;
	@%p2 bra 	$L__BB0_3;
	add.s64 	%rd13, %rd2, %rd9;
	mov.b32 	%r6, 1065353216;
	st.global.u32 	[%rd13], %r6;
	add.s64 	%rd14, %rd1, %rd9;
	st.global.f32 	[%rd14], %f3;
	bra.uni 	$L__BB0_4;
$L__BB0_3:
	add.s64 	%rd16, %rd2, %rd9;
	mov.b32 	%r7, 0;
	st.global.u32 	[%rd16], %r7;
	add.s64 	%rd17, %rd1, %rd9;
	st.global.f32 	[%rd17], %f1;
$L__BB0_4:
	ret;

}


// ===== COMPILED SASS (sm_100) =====

	.target	sm_100

	.elftype	@"ET_EXEC"


//--------------------- .note.nv.tkinfo           --------------------------
	.section	.note.nv.tkinfo,"",@"SHT_NOTE"
	.sectionflags	@"SHF_NOTE_NV_TKINFO"
	.tkinfo
        /*0018*/ 	.word	0x00000002
        /*0030*/ 	.string	""
        /*0030*/ 	.string	"ptxas"
        /*0030*/ 	.string	"Cuda compilation tools, release 13.0, V13.0.88"
        /*0030*/ 	.string	"Build cuda_13.0.r13.0/compiler.36424714_0"
        /*0030*/ 	.string	"-arch sm_100 -m 64 "



//--------------------- .note.nv.cuinfo           --------------------------
	.section	.note.nv.cuinfo,"",@"SHT_NOTE"
	.sectionflags	@"SHF_NOTE_NV_CUINFO"
        /*0018*/ 	.short	0x0002
        /*001a*/ 	.short	0x0064
        /*001c*/ 	.short	0x0082
	.zero		2


//--------------------- .nv.info                  --------------------------
	.section	.nv.info,"",@"SHT_CUDA_INFO"
	.align	4


	//----- nvinfo : EIATTR_REGCOUNT
	.align		4
        /*0000*/ 	.byte	0x04, 0x2f
        /*0002*/ 	.short	(.L_1 - .L_0)
	.align		4
.L_0:
        /*0004*/ 	.word	index@(_Z34LIF_hard_reset_forward_cuda_kernelPKfS0_PfS1_ffiff)
        /*0008*/ 	.word	0x00000012


	//----- nvinfo : EIATTR_FRAME_SIZE
	.align		4
.L_1:
        /*000c*/ 	.byte	0x04, 0x11
        /*000e*/ 	.short	(.L_3 - .L_2)
	.align		4
.L_2:
        /*0010*/ 	.word	index@(_Z34LIF_hard_reset_forward_cuda_kernelPKfS0_PfS1_ffiff)
        /*0014*/ 	.word	0x00000000


	//----- nvinfo : EIATTR_MIN_STACK_SIZE
	.align		4
.L_3:
        /*0018*/ 	.byte	0x04, 0x12
        /*001a*/ 	.short	(.L_5 - .L_4)
	.align		4
.L_4:
        /*001c*/ 	.word	index@(_Z34LIF_hard_reset_forward_cuda_kernelPKfS0_PfS1_ffiff)
        /*0020*/ 	.word	0x00000000
.L_5:


//--------------------- .nv.compat                --------------------------
	.section	.nv.compat,"",@"SHT_CUDA_COMPAT_INFO"
	.align	4
        /*0000*/ 	.byte	0x02, 0x09, 0x00, 0x00, 0x02, 0x02, 0x01, 0x00, 0x02, 0x05, 0x05, 0x00, 0x03, 0x07, 0x01, 0x01
        /*0010*/ 	.byte	0x02, 0x03, 0x00, 0x00, 0x02, 0x06, 0x01, 0x00, 0x04, 0x0b, 0x08, 0x00, 0x09, 0x00, 0x00, 0x00
        /*0020*/ 	.byte	0x00, 0x00, 0x00, 0x00


//--------------------- .nv.info._Z34LIF_hard_reset_forward_cuda_kernelPKfS0_PfS1_ffiff --------------------------
	.section	.nv.info._Z34LIF_hard_reset_forward_cuda_kernelPKfS0_PfS1_ffiff,"",@"SHT_CUDA_INFO"
	.sectionflags	@""
	.align	4


	//----- nvinfo : EIATTR_CUDA_API_VERSION
	.align		4
        /*0000*/ 	.byte	0x04, 0x37
        /*0002*/ 	.short	(.L_7 - .L_6)
.L_6:
        /*0004*/ 	.word	0x00000082


	//----- nvinfo : EIATTR_KPARAM_INFO
	.align		4
.L_7:
        /*0008*/ 	.byte	0x04, 0x17
        /*000a*/ 	.short	(.L_9 - .L_8)
.L_8:
        /*000c*/ 	.word	0x00000000
        /*0010*/ 	.short	0x0008
        /*0012*/ 	.short	0x0030
        /*0014*/ 	.byte	0x00, 0xf0, 0x11, 0x00


	//----- nvinfo : EIATTR_KPARAM_INFO
	.align		4
.L_9:
        /*0018*/ 	.byte	0x04, 0x17
        /*001a*/ 	.short	(.L_11 - .L_10)
.L_10:
        /*001c*/ 	.word	0x00000000
        /*0020*/ 	.short	0x0007
        /*0022*/ 	.short	0x002c
        /*0024*/ 	.byte	0x00, 0xf0, 0x11, 0x00


	//----- nvinfo : EIATTR_KPARAM_INFO
	.align		4
.L_11:
        /*0028*/ 	.byte	0x04, 0x17
        /*002a*/ 	.short	(.L_13 - .L_12)
.L_12:
        /*002c*/ 	.word	0x00000000
        /*0030*/ 	.short	0x0006
        /*0032*/ 	.short	0x0028
        /*0034*/ 	.byte	0x00, 0xf0, 0x11, 0x00


	//----- nvinfo : EIATTR_KPARAM_INFO
	.align		4
.L_13:
        /*0038*/ 	.byte	0x04, 0x17
        /*003a*/ 	.short	(.L_15 - .L_14)
.L_14:
        /*003c*/ 	.word	0x00000000
        /*0040*/ 	.short	0x0005
        /*0042*/ 	.short	0x0024
        /*0044*/ 	.byte	0x00, 0xf0, 0x11, 0x00


	//----- nvinfo : EIATTR_KPARAM_INFO
	.align		4
.L_15:
        /*0048*/ 	.byte	0x04, 0x17
        /*004a*/ 	.short	(.L_17 - .L_16)
.L_16:
        /*004c*/ 	.word	0x00000000
        /*0050*/ 	.short	0x0004
        /*0052*/ 	.short	0x0020
        /*0054*/ 	.byte	0x00, 0xf0, 0x11, 0x00


	//----- nvinfo : EIATTR_KPARAM_INFO
	.align		4
.L_17:
        /*0058*/ 	.byte	0x04, 0x17
        /*005a*/ 	.short	(.L_19 - .L_18)
.L_18:
        /*005c*/ 	.word	0x00000000
        /*0060*/ 	.short	0x0003
        /*0062*/ 	.short	0x0018
        /*0064*/ 	.byte	0x00, 0xf5, 0x21, 0x00


	//----- nvinfo : EIATTR_KPARAM_INFO
	.align		4
.L_19:
        /*0068*/ 	.byte	0x04, 0x17
        /*006a*/ 	.short	(.L_21 - .L_20)
.L_20:
        /*006c*/ 	.word	0x00000000
        /*0070*/ 	.short	0x0002
        /*0072*/ 	.short	0x0010
        /*0074*/ 	.byte	0x00, 0xf5, 0x21, 0x00


	//----- nvinfo : EIATTR_KPARAM_INFO
	.align		4
.L_21:
        /*0078*/ 	.byte	0x04, 0x17
        /*007a*/ 	.short	(.L_23 - .L_22)
.L_22:
        /*007c*/ 	.word	0x00000000
        /*0080*/ 	.short	0x0001
        /*0082*/ 	.short	0x0008
        /*0084*/ 	.byte	0x00, 0xf5, 0x21, 0x00


	//----- nvinfo : EIATTR_KPARAM_INFO
	.align		4
.L_23:
        /*0088*/ 	.byte	0x04, 0x17
        /*008a*/ 	.short	(.L_25 - .L_24)
.L_24:
        /*008c*/ 	.word	0x00000000
        /*0090*/ 	.short	0x0000
        /*0092*/ 	.short	0x0000
        /*0094*/ 	.byte	0x00, 0xf5, 0x21, 0x00


	//----- nvinfo : EIATTR_SPARSE_MMA_MASK
	.align		4
.L_25:
        /*0098*/ 	.byte	0x03, 0x50
        /*009a*/ 	.short	0x0000


	//----- nvinfo : EIATTR_MAXREG_COUNT
	.align		4
        /*009c*/ 	.byte	0x03, 0x1b
        /*009e*/ 	.short	0x00ff


	//----- nvinfo : EIATTR_MERCURY_ISA_VERSION
	.align		4
        /*00a0*/ 	.byte	0x03, 0x5f
        /*00a2*/ 	.short	0x0101


	//----- nvinfo : EIATTR_VRC_CTA_INIT_COUNT
	.align		4
        /*00a4*/ 	.byte	0x02, 0x4a
	.zero		1
	.zero		1


	//----- nvinfo : EIATTR_EXIT_INSTR_OFFSETS
	.align		4
        /*00a8*/ 	.byte	0x04, 0x1c
        /*00aa*/ 	.short	(.L_27 - .L_26)


	//   ....[0]....
.L_26:
        /*00ac*/ 	.word	0x00000070


	//   ....[1]....
        /*00b0*/ 	.word	0x000001d0


	//   ....[2]....
        /*00b4*/ 	.word	0x00000240


	//----- nvinfo : EIATTR_CBANK_PARAM_SIZE
	.align		4
.L_27:
        /*00b8*/ 	.byte	0x03, 0x19
        /*00ba*/ 	.short	0x0034


	//----- nvinfo : EIATTR_PARAM_CBANK
	.align		4
        /*00bc*/ 	.byte	0x04, 0x0a
        /*00be*/ 	.short	(.L_29 - .L_28)
	.align		4
.L_28:
        /*00c0*/ 	.word	index@(.nv.constant0._Z34LIF_hard_reset_forward_cuda_kernelPKfS0_PfS1_ffiff)
        /*00c4*/ 	.short	0x0380
        /*00c6*/ 	.short	0x0034


	//----- nvinfo : EIATTR_SW_WAR
	.align		4
.L_29:
        /*00c8*/ 	.byte	0x04, 0x36
        /*00ca*/ 	.short	(.L_31 - .L_30)
.L_30:
        /*00cc*/ 	.word	0x00000008
.L_31:


//--------------------- .nv.callgraph             --------------------------
	.section	.nv.callgraph,"",@"SHT_CUDA_CALLGRAPH"
	.align	4
	.sectionentsize	8
	.align		4
        /*0000*/ 	.word	0x00000000
	.align		4
        /*0004*/ 	.word	0xffffffff
	.align		4
        /*0008*/ 	.word	0x00000000
	.align		4
        /*000c*/ 	.word	0xfffffffe
	.align		4
        /*0010*/ 	.word	0x00000000
	.align		4
        /*0014*/ 	.word	0xfffffffd
	.align		4
        /*0018*/ 	.word	0x00000000
	.align		4
        /*001c*/ 	.word	0xfffffffc


//--------------------- .text._Z34LIF_hard_reset_forward_cuda_kernelPKfS0_PfS1_ffiff --------------------------
	.section	.text._Z34LIF_hard_reset_forward_cuda_kernelPKfS0_PfS1_ffiff,"ax",@progbits
	.align	128
        .global         _Z34LIF_hard_reset_forward_cuda_kernelPKfS0_PfS1_ffiff
        .type           _Z34LIF_hard_reset_forward_cuda_kernelPKfS0_PfS1_ffiff,@function
        .size           _Z34LIF_hard_reset_forward_cuda_kernelPKfS0_PfS1_ffiff,(.L_x_1 - _Z34LIF_hard_reset_forward_cuda_kernelPKfS0_PfS1_ffiff)
        .other          _Z34LIF_hard_reset_forward_cuda_kernelPKfS0_PfS1_ffiff,@"STO_CUDA_ENTRY STV_DEFAULT"
_Z34LIF_hard_reset_forward_cuda_kernelPKfS0_PfS1_ffiff:
.text._Z34LIF_hard_reset_forward_cuda_kernelPKfS0_PfS1_ffiff:
[----:B------:R-:W-:Y:S01]  /*0000*/  LDC R1, c[0x0][0x37c] ;  /* 0x0000df00ff017b82 */ /* 0x000fe20000000800 */
[----:B------:R-:W0:Y:S07]  /*0010*/  S2R R3, SR_TID.X ;  /* 0x0000000000037919 */ /* 0x000e2e0000002100 */
[----:B------:R-:W0:Y:S01]  /*0020*/  S2UR UR4, SR_CTAID.X ;  /* 0x00000000000479c3 */ /* 0x000e220000002500 */
[----:B------:R-:W1:Y:S07]  /*0030*/  LDCU UR5, c[0x0][0x3a8] ;  /* 0x00007500ff0577ac */ /* 0x000e6e0008000800 */
[----:B------:R-:W0:Y:S02]  /*0040*/  LDC R0, c[0x0][0x360] ;  /* 0x0000d800ff007b82 */ /* 0x000e240000000800 */
[----:B0-----:R-:W-:-:S05]  /*0050*/  IMAD R0, R0, UR4, R3 ;  /* 0x0000000400007c24 */ /* 0x001fca000f8e0203 */
[----:B-1----:R-:W-:-:S13]  /*0060*/  ISETP.GE.AND P0, PT, R0, UR5, PT ;  /* 0x0000000500007c0c */ /* 0x002fda000bf06270 */
[----:B------:R-:W-:Y:S05]  /*0070*/  @P0 EXIT ;  /* 0x000000000000094d */ /* 0x000fea0003800000 */
[----:B------:R-:W0:Y:S01]  /*0080*/  LDC.64 R4, c[0x0][0x380] ;  /* 0x0000e000ff047b82 */ /* 0x000e220000000a00 */
[----:B------:R-:W1:Y:S01]  /*0090*/  LDCU.64 UR4, c[0x0][0x358] ;  /* 0x00006b00ff0477ac */ /* 0x000e620008000a00 */
[----:B------:R-:W2:Y:S06]  /*00a0*/  LDCU UR6, c[0x0][0x3ac] ;  /* 0x00007580ff0677ac */ /* 0x000eac0008000800 */
[----:B------:R-:W3:Y:S01]  /*00b0*/  LDC.64 R2, c[0x0][0x388] ;  /* 0x0000e200ff027b82 */ /* 0x000ee20000000a00 */
[----:B------:R-:W4:Y:S07]  /*00c0*/  LDCU UR7, c[0x0][0x3b0] ;  /* 0x00007600ff0777ac */ /* 0x000f2e0008000800 */
[----:B------:R-:W5:Y:S01]  /*00d0*/  LDC.64 R12, c[0x0][0x3a0] ;  /* 0x0000e800ff0c7b82 */ /* 0x000f620000000a00 */
[----:B0-----:R-:W-:-:S07]  /*00e0*/  IMAD.WIDE R4, R0, 0x4, R4 ;  /* 0x0000000400047825 */ /* 0x001fce00078e0204 */
[----:B------:R-:W0:Y:S01]  /*00f0*/  LDC.64 R6, c[0x0][0x390] ;  /* 0x0000e400ff067b82 */ /* 0x000e220000000a00 */
[----:B-1----:R-:W5:Y:S01]  /*0100*/  LDG.E.CONSTANT R4, desc[UR4][R4.64] ;  /* 0x0000000404047981 */ /* 0x002f62000c1e9900 */
[----:B---3--:R-:W-:-:S06]  /*0110*/  IMAD.WIDE R2, R0, 0x4, R2 ;  /* 0x0000000400027825 */ /* 0x008fcc00078e0202 */
[----:B------:R-:W1:Y:S01]  /*0120*/  LDC.64 R8, c[0x0][0x398] ;  /* 0x0000e600ff087b82 */ /* 0x000e620000000a00 */
[----:B------:R-:W4:Y:S01]  /*0130*/  LDG.E.CONSTANT R2, desc[UR4][R2.64] ;  /* 0x0000000402027981 */ /* 0x000f22000c1e9900 */
[----:B-----5:R-:W-:-:S04]  /*0140*/  FADD R10, R4, R13 ;  /* 0x0000000d040a7221 */ /* 0x020fc80000000000 */
[----:B--2---:R-:W-:-:S04]  /*0150*/  FMUL R11, R10, UR6 ;  /* 0x000000060a0b7c20 */ /* 0x004fc80008400000 */
[----:B----4-:R-:W-:-:S05]  /*0160*/  FFMA R11, R2, UR7, R11 ;  /* 0x00000007020b7c23 */ /* 0x010fca000800000b */
[----:B------:R-:W-:-:S13]  /*0170*/  FSETP.GE.AND P0, PT, R11, R12, PT ;  /* 0x0000000c0b00720b */ /* 0x000fda0003f06000 */
[----:B------:R-:W-:Y:S01]  /*0180*/  @P0 MOV R15, 0x3f800000 ;  /* 0x3f800000000f0802 */ /* 0x000fe20000000f00 */
[----:B0-----:R-:W-:-:S04]  /*0190*/  @P0 IMAD.WIDE R2, R0, 0x4, R6 ;  /* 0x0000000400020825 */ /* 0x001fc800078e0206 */
[----:B-1----:R-:W-:Y:S01]  /*01a0*/  @P0 IMAD.WIDE R4, R0, 0x4, R8 ;  /* 0x0000000400040825 */ /* 0x002fe200078e0208 */
[----:B------:R0:W-:Y:S04]  /*01b0*/  @P0 STG.E desc[UR4][R2.64], R15 ;  /* 0x0000000f02000986 */ /* 0x0001e8000c101904 */
[----:B------:R0:W-:Y:S01]  /*01c0*/  @P0 STG.E desc[UR4][R4.64], R13 ;  /* 0x0000000d04000986 */ /* 0x0001e2000c101904 */
[----:B------:R-:W-:Y:S05]  /*01d0*/  @P0 EXIT ;  /* 0x000000000000094d */ /* 0x000fea0003800000 */
[----:B0-----:R-:W0:Y:S08]  /*01e0*/  LDC.64 R2, c[0x0][0x390] ;  /* 0x0000e400ff027b82 */ /* 0x001e300000000a00 */
[----:B------:R-:W1:Y:S01]  /*01f0*/  LDC.64 R4, c[0x0][0x398] ;  /* 0x0000e600ff047b82 */ /* 0x000e620000000a00 */
[----:B0-----:R-:W-:-:S05]  /*0200*/  IMAD.WIDE R2, R0, 0x4, R2 ;  /* 0x0000000400027825 */ /* 0x001fca00078e0202 */
[----:B------:R-:W-:Y:S01]  /*0210*/  STG.E desc[UR4][R2.64], RZ ;  /* 0x000000ff02007986 */ /* 0x000fe2000c101904 */
[----:B-1----:R-:W-:-:S05]  /*0220*/  IMAD.WIDE R4, R0, 0x4, R4 ;  /* 0x0000000400047825 */ /* 0x002fca00078e0204 */
[----:B------:R-:W-:Y:S01]  /*0230*/  STG.E desc[UR4][R4.64], R11 ;  /* 0x0000000b04007986 */ /* 0x000fe2000c101904 */
[----:B------:R-:W-:Y:S05]  /*0240*/  EXIT ;  /* 0x000000000000794d */ /* 0x000fea0003800000 */
.L_x_0:
[----:B------:R-:W-:-:S00]  /*0250*/  BRA `(.L_x_0) ;  /* 0xfffffffc00fc7947 */ /* 0x000fc0000383ffff */
[----:B------:R-:W-:-:S00]  /*0260*/  NOP ;  /* 0x0000000000007918 */ /* 0x000fc00000000000 */
        /* <DEDUP_REMOVED lines=9> */
.L_x_1:


//--------------------- .nv.shared.reserved.0     --------------------------
	.section	.nv.shared.reserved.0,"aw",@nobits
	.weak		__nv_reservedSMEM_offset_0_alias
	.size		__nv_reservedSMEM_offset_0_alias, 0, 64
	.other		__nv_reservedSMEM_offset_0_alias,@"STO_CUDA_RESERVED_SHARED STV_DEFAULT"
__nv_reservedSMEM_offset_0_alias:
	.zero		0
	.zero		64


//--------------------- .nv.constant0._Z34LIF_hard_reset_forward_cuda_kernelPKfS0_PfS1_ffiff --------------------------
	.section	.nv.constant0._Z34LIF_hard_reset_forward_cuda_kernelPKfS0_PfS1_ffiff,"a",@progbits
	.sectionflags	@""
	.align	4
.nv.constant0._Z34LIF_hard_reset_forward_cuda_kernelPKfS0_PfS1_ffiff:
	.zero		948


//--------------------- SYMBOLS --------------------------

	.type		.nv.reservedSmem.offset0,@object
	.size		.nv.reservedSmem.offset0,0x4
